//
// Generated by NVIDIA NVVM Compiler
//
// Compiler Build ID: CL-36424714
// Cuda compilation tools, release 13.0, V13.0.88
// Based on NVVM 20.0.0
//

.version 9.0
.target sm_100
.address_size 64

	// .globl	_Z12__sievePrimePbm
// _ZZ13__parallelSumPbmPyE7warpSum has been demoted

.visible .entry _Z12__sievePrimePbm(
	.param .u64 .ptr .align 1 _Z12__sievePrimePbm_param_0,
	.param .u64 _Z12__sievePrimePbm_param_1
)
{
	.reg .pred 	%p<3>;
	.reg .b16 	%rs<2>;
	.reg .b32 	%r<7>;
	.reg .b64 	%rd<38>;

	ld.param.u64 	%rd10, [_Z12__sievePrimePbm_param_0];
	ld.param.u64 	%rd11, [_Z12__sievePrimePbm_param_1];
	mov.u32 	%r2, %tid.x;
	mov.u32 	%r3, %ctaid.x;
	mov.u32 	%r4, %ntid.x;
	mad.lo.s32 	%r5, %r3, %r4, %r2;
	shl.b32 	%r6, %r5, 1;
	add.s32 	%r1, %r6, 3;
	mul.wide.u32 	%rd37, %r1, %r1;
	shl.b64 	%rd12, %rd11, 1;
	add.s64 	%rd2, %rd12, 2;
	setp.gt.u64 	%p1, %rd37, %rd2;
	@%p1 bra 	$L__BB0_3;
	cvta.to.global.u64 	%rd3, %rd10;
	mul.wide.u32 	%rd4, %r1, 2;
	mul.wide.u32 	%rd5, %r1, 4;
	mul.wide.u32 	%rd6, %r1, 8;
	mul.wide.u32 	%rd7, %r1, 16;
$L__BB0_2:
	add.s64 	%rd13, %rd37, -3;
	shr.u64 	%rd14, %rd13, 1;
	add.s64 	%rd15, %rd3, %rd14;
	mov.b16 	%rs1, 0;
	st.global.u8 	[%rd15], %rs1;
	add.s64 	%rd16, %rd13, %rd4;
	shr.u64 	%rd17, %rd16, 1;
	add.s64 	%rd18, %rd3, %rd17;
	st.global.u8 	[%rd18], %rs1;
	add.s64 	%rd19, %rd13, %rd5;
	shr.u64 	%rd20, %rd19, 1;
	add.s64 	%rd21, %rd3, %rd20;
	st.global.u8 	[%rd21], %rs1;
	add.s64 	%rd22, %rd19, %rd4;
	shr.u64 	%rd23, %rd22, 1;
	add.s64 	%rd24, %rd3, %rd23;
	st.global.u8 	[%rd24], %rs1;
	add.s64 	%rd25, %rd13, %rd6;
	shr.u64 	%rd26, %rd25, 1;
	add.s64 	%rd27, %rd3, %rd26;
	st.global.u8 	[%rd27], %rs1;
	add.s64 	%rd28, %rd25, %rd4;
	shr.u64 	%rd29, %rd28, 1;
	add.s64 	%rd30, %rd3, %rd29;
	st.global.u8 	[%rd30], %rs1;
	add.s64 	%rd31, %rd25, %rd5;
	shr.u64 	%rd32, %rd31, 1;
	add.s64 	%rd33, %rd3, %rd32;
	st.global.u8 	[%rd33], %rs1;
	add.s64 	%rd34, %rd31, %rd4;
	shr.u64 	%rd35, %rd34, 1;
	add.s64 	%rd36, %rd3, %rd35;
	st.global.u8 	[%rd36], %rs1;
	add.s64 	%rd37, %rd37, %rd7;
	setp.le.u64 	%p2, %rd37, %rd2;
	@%p2 bra 	$L__BB0_2;
$L__BB0_3:
	ret;

}
	// .globl	_Z13__parallelSumPbmPy
.visible .entry _Z13__parallelSumPbmPy(
	.param .u64 .ptr .align 1 _Z13__parallelSumPbmPy_param_0,
	.param .u64 _Z13__parallelSumPbmPy_param_1,
	.param .u64 .ptr .align 1 _Z13__parallelSumPbmPy_param_2
)
{
	.reg .pred 	%p<25>;
	.reg .b32 	%r<51>;
	.reg .b64 	%rd<35>;
	// demoted variable
	.shared .align 1 .b8 _ZZ13__parallelSumPbmPyE7warpSum[32];
	ld.param.u64 	%rd6, [_Z13__parallelSumPbmPy_param_0];
	ld.param.u64 	%rd9, [_Z13__parallelSumPbmPy_param_1];
	ld.param.u64 	%rd7, [_Z13__parallelSumPbmPy_param_2];
	mov.u32 	%r1, %tid.x;
	mov.u32 	%r3, %ctaid.x;
	mov.u32 	%r4, %ntid.x;
	mad.lo.s32 	%r5, %r3, %r4, %r1;
	cvt.u64.u32 	%rd1, %r5;
	and.b32  	%r2, %r1, 31;
	setp.le.u64 	%p1, %rd9, %rd1;
	mov.b64 	%rd34, 0;
	@%p1 bra 	$L__BB1_2;
	cvta.to.global.u64 	%rd10, %rd6;
	add.s64 	%rd11, %rd10, %rd1;
	ld.global.s8 	%rd34, [%rd11];
$L__BB1_2:
	// begin inline asm
	mov.b64 {%r6,%r7}, %rd34;
	// end inline asm
	shfl.sync.bfly.b32	%r9|%p2, %r7, 1, 31, -1;
	shfl.sync.bfly.b32	%r8|%p3, %r6, 1, 31, -1;
	// begin inline asm
	mov.b64 %rd13, {%r8,%r9};
	// end inline asm
	add.s64 	%rd14, %rd13, %rd34;
	// begin inline asm
	mov.b64 {%r10,%r11}, %rd14;
	// end inline asm
	shfl.sync.bfly.b32	%r13|%p4, %r11, 2, 31, -1;
	shfl.sync.bfly.b32	%r12|%p5, %r10, 2, 31, -1;
	// begin inline asm
	mov.b64 %rd15, {%r12,%r13};
	// end inline asm
	add.s64 	%rd16, %rd15, %rd14;
	// begin inline asm
	mov.b64 {%r14,%r15}, %rd16;
	// end inline asm
	shfl.sync.bfly.b32	%r17|%p6, %r15, 4, 31, -1;
	shfl.sync.bfly.b32	%r16|%p7, %r14, 4, 31, -1;
	// begin inline asm
	mov.b64 %rd17, {%r16,%r17};
	// end inline asm
	add.s64 	%rd18, %rd17, %rd16;
	// begin inline asm
	mov.b64 {%r18,%r19}, %rd18;
	// end inline asm
	shfl.sync.bfly.b32	%r21|%p8, %r19, 8, 31, -1;
	shfl.sync.bfly.b32	%r20|%p9, %r18, 8, 31, -1;
	// begin inline asm
	mov.b64 %rd19, {%r20,%r21};
	// end inline asm
	add.s64 	%rd20, %rd19, %rd18;
	// begin inline asm
	mov.b64 {%r22,%r23}, %rd20;
	// end inline asm
	shfl.sync.bfly.b32	%r25|%p10, %r23, 16, 31, -1;
	shfl.sync.bfly.b32	%r24|%p11, %r22, 16, 31, -1;
	// begin inline asm
	mov.b64 %rd21, {%r24,%r25};
	// end inline asm
	add.s64 	%rd4, %rd21, %rd20;
	setp.ne.s32 	%p12, %r2, 0;
	@%p12 bra 	$L__BB1_4;
	shr.u32 	%r26, %r1, 5;
	mov.u32 	%r27, _ZZ13__parallelSumPbmPyE7warpSum;
	add.s32 	%r28, %r27, %r26;
	st.shared.u8 	[%r28], %rd4;
$L__BB1_4:
	bar.sync 	0;
	setp.gt.u32 	%p13, %r1, 31;
	@%p13 bra 	$L__BB1_7;
	mov.u32 	%r49, _ZZ13__parallelSumPbmPyE7warpSum;
	add.s32 	%r50, %r49, %r2;
	ld.shared.u8 	%rd22, [%r50];
	// begin inline asm
	mov.b64 {%r29,%r30}, %rd22;
	// end inline asm
	shfl.sync.bfly.b32	%r32|%p14, %r30, 1, 31, -1;
	shfl.sync.bfly.b32	%r31|%p15, %r29, 1, 31, -1;
	// begin inline asm
	mov.b64 %rd23, {%r31,%r32};
	// end inline asm
	add.s64 	%rd24, %rd23, %rd22;
	// begin inline asm
	mov.b64 {%r33,%r34}, %rd24;
	// end inline asm
	shfl.sync.bfly.b32	%r36|%p16, %r34, 2, 31, -1;
	shfl.sync.bfly.b32	%r35|%p17, %r33, 2, 31, -1;
	// begin inline asm
	mov.b64 %rd25, {%r35,%r36};
	// end inline asm
	add.s64 	%rd26, %rd25, %rd24;
	// begin inline asm
	mov.b64 {%r37,%r38}, %rd26;
	// end inline asm
	shfl.sync.bfly.b32	%r40|%p18, %r38, 4, 31, -1;
	shfl.sync.bfly.b32	%r39|%p19, %r37, 4, 31, -1;
	// begin inline asm
	mov.b64 %rd27, {%r39,%r40};
	// end inline asm
	add.s64 	%rd28, %rd27, %rd26;
	// begin inline asm
	mov.b64 {%r41,%r42}, %rd28;
	// end inline asm
	shfl.sync.bfly.b32	%r44|%p20, %r42, 8, 31, -1;
	shfl.sync.bfly.b32	%r43|%p21, %r41, 8, 31, -1;
	// begin inline asm
	mov.b64 %rd29, {%r43,%r44};
	// end inline asm
	add.s64 	%rd30, %rd29, %rd28;
	// begin inline asm
	mov.b64 {%r45,%r46}, %rd30;
	// end inline asm
	shfl.sync.bfly.b32	%r48|%p22, %r46, 16, 31, -1;
	shfl.sync.bfly.b32	%r47|%p23, %r45, 16, 31, -1;
	// begin inline asm
	mov.b64 %rd31, {%r47,%r48};
	// end inline asm
	add.s64 	%rd5, %rd31, %rd30;
	setp.ne.s32 	%p24, %r1, 0;
	@%p24 bra 	$L__BB1_7;
	cvta.to.global.u64 	%rd32, %rd7;
	atom.global.add.u64 	%rd33, [%rd32], %rd5;
$L__BB1_7:
	ret;

}


// ===== COMPILED SASS (sm_100) =====

	.target	sm_100

	.elftype	@"ET_EXEC"


//--------------------- .note.nv.tkinfo           --------------------------
	.section	.note.nv.tkinfo,"",@"SHT_NOTE"
	.sectionflags	@"SHF_NOTE_NV_TKINFO"
	.tkinfo
        /*0018*/ 	.word	0x00000002
        /*0030*/ 	.string	""
        /*0030*/ 	.string	"ptxas"
        /*0030*/ 	.string	"Cuda compilation tools, release 13.0, V13.0.88"
        /*0030*/ 	.string	"Build cuda_13.0.r13.0/compiler.36424714_0"
        /*0030*/ 	.string	"-arch sm_100 -m 64 "



//--------------------- .note.nv.cuinfo           --------------------------
	.section	.note.nv.cuinfo,"",@"SHT_NOTE"
	.sectionflags	@"SHF_NOTE_NV_CUINFO"
        /*0018*/ 	.short	0x0002
        /*001a*/ 	.short	0x0064
        /*001c*/ 	.short	0x0082
	.zero		2


//--------------------- .nv.info                  --------------------------
	.section	.nv.info,"",@"SHT_CUDA_INFO"
	.align	4


	//----- nvinfo : EIATTR_REGCOUNT
	.align		4
        /*0000*/ 	.byte	0x04, 0x2f
        /*0002*/ 	.short	(.L_1 - .L_0)
	.align		4
.L_0:
        /*0004*/ 	.word	index@(_Z12__sievePrimePbm)
        /*0008*/ 	.word	0x00000019


	//----- nvinfo : EIATTR_FRAME_SIZE
	.align		4
.L_1:
        /*000c*/ 	.byte	0x04, 0x11
        /*000e*/ 	.short	(.L_3 - .L_2)
	.align		4
.L_2:
        /*0010*/ 	.word	index@(_Z12__sievePrimePbm)
        /*0014*/ 	.word	0x00000000


	//----- nvinfo : EIATTR_REGCOUNT
	.align		4
.L_3:
        /*0018*/ 	.byte	0x04, 0x2f
        /*001a*/ 	.short	(.L_5 - .L_4)
	.align		4
.L_4:
        /*001c*/ 	.word	index@(_Z13__parallelSumPbmPy)
        /*0020*/ 	.word	0x00000010


	//----- nvinfo : EIATTR_FRAME_SIZE
	.align		4
.L_5:
        /*0024*/ 	.byte	0x04, 0x11
        /*0026*/ 	.short	(.L_7 - .L_6)
	.align		4
.L_6:
        /*0028*/ 	.word	index@(_Z13__parallelSumPbmPy)
        /*002c*/ 	.word	0x00000000


	//----- nvinfo : EIATTR_MIN_STACK_SIZE
	.align		4
.L_7:
        /*0030*/ 	.byte	0x04, 0x12
        /*0032*/ 	.short	(.L_9 - .L_8)
	.align		4
.L_8:
        /*0034*/ 	.word	index@(_Z13__parallelSumPbmPy)
        /*0038*/ 	.word	0x00000000


	//----- nvinfo : EIATTR_MIN_STACK_SIZE
	.align		4
.L_9:
        /*003c*/ 	.byte	0x04, 0x12
        /*003e*/ 	.short	(.L_11 - .L_10)
	.align		4
.L_10:
        /*0040*/ 	.word	index@(_Z12__sievePrimePbm)
        /*0044*/ 	.word	0x00000000
.L_11:


//--------------------- .nv.compat                --------------------------
	.section	.nv.compat,"",@"SHT_CUDA_COMPAT_INFO"
	.align	4
        /*0000*/ 	.byte	0x02, 0x09, 0x00, 0x00, 0x02, 0x02, 0x01, 0x00, 0x02, 0x05, 0x05, 0x00, 0x03, 0x07, 0x01, 0x01
        /*0010*/ 	.byte	0x02, 0x03, 0x00, 0x00, 0x02, 0x06, 0x01, 0x00, 0x04, 0x0b, 0x08, 0x00, 0x09, 0x00, 0x00, 0x00
        /*0020*/ 	.byte	0x00, 0x00, 0x00, 0x00


//--------------------- .nv.info._Z13__parallelSumPbmPy --------------------------
	.section	.nv.info._Z13__parallelSumPbmPy,"",@"SHT_CUDA_INFO"
	.sectionflags	@""
	.align	4


	//----- nvinfo : EIATTR_CUDA_API_VERSION
	.align		4
        /*0000*/ 	.byte	0x04, 0x37
        /*0002*/ 	.short	(.L_13 - .L_12)
.L_12:
        /*0004*/ 	.word	0x00000082


	//----- nvinfo : EIATTR_KPARAM_INFO
	.align		4
.L_13:
        /*0008*/ 	.byte	0x04, 0x17
        /*000a*/ 	.short	(.L_15 - .L_14)
.L_14:
        /*000c*/ 	.word	0x00000000
        /*0010*/ 	.short	0x0002
        /*0012*/ 	.short	0x0010
        /*0014*/ 	.byte	0x00, 0xf5, 0x21, 0x00


	//----- nvinfo : EIATTR_KPARAM_INFO
	.align		4
.L_15:
        /*0018*/ 	.byte	0x04, 0x17
        /*001a*/ 	.short	(.L_17 - .L_16)
.L_16:
        /*001c*/ 	.word	0x00000000
        /*0020*/ 	.short	0x0001
        /*0022*/ 	.short	0x0008
        /*0024*/ 	.byte	0x00, 0xf0, 0x21, 0x00


	//----- nvinfo : EIATTR_KPARAM_INFO
	.align		4
.L_17:
        /*0028*/ 	.byte	0x04, 0x17
        /*002a*/ 	.short	(.L_19 - .L_18)
.L_18:
        /*002c*/ 	.word	0x00000000
        /*0030*/ 	.short	0x0000
        /*0032*/ 	.short	0x0000
        /*0034*/ 	.byte	0x00, 0xf5, 0x21, 0x00


	//----- nvinfo : EIATTR_SPARSE_MMA_MASK
	.align		4
.L_19:
        /*0038*/ 	.byte	0x03, 0x50
        /*003a*/ 	.short	0x0000


	//----- nvinfo : EIATTR_MAXREG_COUNT
	.align		4
        /*003c*/ 	.byte	0x03, 0x1b
        /*003e*/ 	.short	0x00ff


	//----- nvinfo : EIATTR_NUM_BARRIERS
	.align		4
        /*0040*/ 	.byte	0x02, 0x4c
        /*0042*/ 	.byte	0x01
	.zero		1


	//----- nvinfo : EIATTR_MERCURY_ISA_VERSION
	.align		4
        /*0044*/ 	.byte	0x03, 0x5f
        /*0046*/ 	.short	0x0101


	//----- nvinfo : EIATTR_COOP_GROUP_MASK_REGIDS
	.align		4
        /*0048*/ 	.byte	0x04, 0x29
        /*004a*/ 	.short	(.L_21 - .L_20)


	//   ....[0]....
.L_20:
        /*004c*/ 	.word	0xffffffff


	//   ....[1]....
        /*0050*/ 	.word	0xffffffff


	//   ....[2]....
        /*0054*/ 	.word	0xffffffff


	//   ....[3]....
        /*0058*/ 	.word	0xffffffff


	//   ....[4]....
        /*005c*/ 	.word	0xffffffff


	//   ....[5]....
        /*0060*/ 	.word	0xffffffff


	//   ....[6]....
        /*0064*/ 	.word	0xffffffff


	//   ....[7]....
        /*0068*/ 	.word	0xffffffff


	//   ....[8]....
        /*006c*/ 	.word	0xffffffff


	//   ....[9]....
        /*0070*/ 	.word	0xffffffff


	//   ....[10]....
        /*0074*/ 	.word	0xffffffff


	//   ....[11]....
        /*0078*/ 	.word	0xffffffff


	//   ....[12]....
        /*007c*/ 	.word	0xffffffff


	//   ....[13]....
        /*0080*/ 	.word	0xffffffff


	//----- nvinfo : EIATTR_COOP_GROUP_INSTR_OFFSETS
	.align		4
.L_21:
        /*0084*/ 	.byte	0x04, 0x28
        /*0086*/ 	.short	(.L_23 - .L_22)


	//   ....[0]....
.L_22:
        /*0088*/ 	.word	0x000000f0


	//   ....[1]....
        /*008c*/ 	.word	0x00000110


	//   ....[2]....
        /*0090*/ 	.word	0x00000130


	//   ....[3]....
        /*0094*/ 	.word	0x00000160


	//   ....[4]....
        /*0098*/ 	.word	0x000001b0


	//   ....[5]....
        /*009c*/ 	.word	0x00000260


	//   ....[6]....
        /*00a0*/ 	.word	0x00000290


	//   ....[7]....
        /*00a4*/ 	.word	0x000002a0


	//   ....[8]....
        /*00a8*/ 	.word	0x000002d0


	//   ....[9]....
        /*00ac*/ 	.word	0x000002e0


	//   ....[10]....
        /*00b0*/ 	.word	0x00000310


	//   ....[11]....
        /*00b4*/ 	.word	0x00000330


	//   ....[12]....
        /*00b8*/ 	.word	0x00000360


	//   ....[13]....
        /*00bc*/ 	.word	0x00000370


	//----- nvinfo : EIATTR_VRC_CTA_INIT_COUNT
	.align		4
.L_23:
        /*00c0*/ 	.byte	0x02, 0x4a
	.zero		1
	.zero		1


	//----- nvinfo : EIATTR_EXIT_INSTR_OFFSETS
	.align		4
        /*00c4*/ 	.byte	0x04, 0x1c
        /*00c6*/ 	.short	(.L_25 - .L_24)


	//   ....[0]....
.L_24:
        /*00c8*/ 	.word	0x00000210


	//   ....[1]....
        /*00cc*/ 	.word	0x00000380


	//   ....[2]....
        /*00d0*/ 	.word	0x000003d0


	//----- nvinfo : EIATTR_CBANK_PARAM_SIZE
	.align		4
.L_25:
        /*00d4*/ 	.byte	0x03, 0x19
        /*00d6*/ 	.short	0x0018


	//----- nvinfo : EIATTR_PARAM_CBANK
	.align		4
        /*00d8*/ 	.byte	0x04, 0x0a
        /*00da*/ 	.short	(.L_27 - .L_26)
	.align		4
.L_26:
        /*00dc*/ 	.word	index@(.nv.constant0._Z13__parallelSumPbmPy)
        /*00e0*/ 	.short	0x0380
        /*00e2*/ 	.short	0x0018


	//----- nvinfo : EIATTR_SW_WAR
	.align		4
.L_27:
        /*00e4*/ 	.byte	0x04, 0x36
        /*00e6*/ 	.short	(.L_29 - .L_28)
.L_28:
        /*00e8*/ 	.word	0x00000008
.L_29:


//--------------------- .nv.info._Z12__sievePrimePbm --------------------------
	.section	.nv.info._Z12__sievePrimePbm,"",@"SHT_CUDA_INFO"
	.sectionflags	@""
	.align	4


	//----- nvinfo : EIATTR_CUDA_API_VERSION
	.align		4
        /*0000*/ 	.byte	0x04, 0x37
        /*0002*/ 	.short	(.L_31 - .L_30)
.L_30:
        /*0004*/ 	.word	0x00000082


	//----- nvinfo : EIATTR_KPARAM_INFO
	.align		4
.L_31:
        /*0008*/ 	.byte	0x04, 0x17
        /*000a*/ 	.short	(.L_33 - .L_32)
.L_32:
        /*000c*/ 	.word	0x00000000
        /*0010*/ 	.short	0x0001
        /*0012*/ 	.short	0x0008
        /*0014*/ 	.byte	0x00, 0xf0, 0x21, 0x00


	//----- nvinfo : EIATTR_KPARAM_INFO
	.align		4
.L_33:
        /*0018*/ 	.byte	0x04, 0x17
        /*001a*/ 	.short	(.L_35 - .L_34)
.L_34:
        /*001c*/ 	.word	0x00000000
        /*0020*/ 	.short	0x0000
        /*0022*/ 	.short	0x0000
        /*0024*/ 	.byte	0x00, 0xf5, 0x21, 0x00


	//----- nvinfo : EIATTR_SPARSE_MMA_MASK
	.align		4
.L_35:
        /*0028*/ 	.byte	0x03, 0x50
        /*002a*/ 	.short	0x0000


	//----- nvinfo : EIATTR_MAXREG_COUNT
	.align		4
        /*002c*/ 	.byte	0x03, 0x1b
        /*002e*/ 	.short	0x00ff


	//----- nvinfo : EIATTR_MERCURY_ISA_VERSION
	.align		4
        /*0030*/ 	.byte	0x03, 0x5f
        /*0032*/ 	.short	0x0101


	//----- nvinfo : EIATTR_VRC_CTA_INIT_COUNT
	.align		4
        /*0034*/ 	.byte	0x02, 0x4a
	.zero		1
	.zero		1


	//----- nvinfo : EIATTR_EXIT_INSTR_OFFSETS
	.align		4
        /*0038*/ 	.byte	0x04, 0x1c
        /*003a*/ 	.short	(.L_37 - .L_36)


	//   ....[0]....
.L_36:
        /*003c*/ 	.word	0x000000c0


	//   ....[1]....
        /*0040*/ 	.word	0x00000470


	//----- nvinfo : EIATTR_CRS_STACK_SIZE
	.align		4
.L_37:
        /*0044*/ 	.byte	0x04, 0x1e
        /*0046*/ 	.short	(.L_39 - .L_38)
.L_38:
        /*0048*/ 	.word	0x00000000


	//----- nvinfo : EIATTR_CBANK_PARAM_SIZE
	.align		4
.L_39:
        /*004c*/ 	.byte	0x03, 0x19
        /*004e*/ 	.short	0x0010


	//----- nvinfo : EIATTR_PARAM_CBANK
	.align		4
        /*0050*/ 	.byte	0x04, 0x0a
        /*0052*/ 	.short	(.L_41 - .L_40)
	.align		4
.L_40:
        /*0054*/ 	.word	index@(.nv.constant0._Z12__sievePrimePbm)
        /*0058*/ 	.short	0x0380
        /*005a*/ 	.short	0x0010


	//----- nvinfo : EIATTR_SW_WAR
	.align		4
.L_41:
        /*005c*/ 	.byte	0x04, 0x36
        /*005e*/ 	.short	(.L_43 - .L_42)
.L_42:
        /*0060*/ 	.word	0x00000008
.L_43:


//--------------------- .nv.callgraph             --------------------------
	.section	.nv.callgraph,"",@"SHT_CUDA_CALLGRAPH"
	.align	4
	.sectionentsize	8
	.align		4
        /*0000*/ 	.word	0x00000000
	.align		4
        /*0004*/ 	.word	0xffffffff
	.align		4
        /*0008*/ 	.word	0x00000000
	.align		4
        /*000c*/ 	.word	0xfffffffe
	.align		4
        /*0010*/ 	.word	0x00000000
	.align		4
        /*0014*/ 	.word	0xfffffffd
	.align		4
        /*0018*/ 	.word	0x00000000
	.align		4
        /*001c*/ 	.word	0xfffffffc


//--------------------- .text._Z13__parallelSumPbmPy --------------------------
	.section	.text._Z13__parallelSumPbmPy,"ax",@progbits
	.align	128
        .global         _Z13__parallelSumPbmPy
        .type           _Z13__parallelSumPbmPy,@function
        .size           _Z13__parallelSumPbmPy,(.L_x_3 - _Z13__parallelSumPbmPy)
        .other          _Z13__parallelSumPbmPy,@"STO_CUDA_ENTRY STV_DEFAULT"
_Z13__parallelSumPbmPy:
.text._Z13__parallelSumPbmPy:
[----:B------:R-:W-:Y:S01]  /*0000*/  LDC R1, c[0x0][0x37c] ;  /* 0x0000df00ff017b82 */ /* 0x000fe20000000800 */
[----:B------:R-:W0:Y:S07]  /*0010*/  S2R R0, SR_TID.X ;  /* 0x0000000000007919 */ /* 0x000e2e0000002100 */
[----:B------:R-:W0:Y:S01]  /*0020*/  S2UR UR4, SR_CTAID.X ;  /* 0x00000000000479c3 */ /* 0x000e220000002500 */
[----:B------:R-:W1:Y:S07]  /*0030*/  LDCU.64 UR6, c[0x0][0x388] ;  /* 0x00007100ff0677ac */ /* 0x000e6e0008000a00 */
[----:B------:R-:W0:Y:S02]  /*0040*/  LDC R3, c[0x0][0x360] ;  /* 0x0000d800ff037b82 */ /* 0x000e240000000800 */
[----:B0-----:R-:W-:-:S05]  /*0050*/  IMAD R3, R3, UR4, R0 ;  /* 0x0000000403037c24 */ /* 0x001fca000f8e0200 */
[----:B-1----:R-:W-:-:S04]  /*0060*/  ISETP.GE.U32.AND P0, PT, R3, UR6, PT ;  /* 0x0000000603007c0c */ /* 0x002fc8000bf06070 */
[----:B------:R-:W-:Y:S01]  /*0070*/  ISETP.GE.U32.AND.EX P0, PT, RZ, UR7, PT, P0 ;  /* 0x00000007ff007c0c */ /* 0x000fe2000bf06100 */
[----:B------:R-:W0:-:S12]  /*0080*/  LDCU.64 UR6, c[0x0][0x358] ;  /* 0x00006b00ff0677ac */ /* 0x000e180008000a00 */
[----:B------:R-:W1:Y:S02]  /*0090*/  @!P0 LDC.64 R4, c[0x0][0x380] ;  /* 0x0000e000ff048b82 */ /* 0x000e640000000a00 */
[----:B-1----:R-:W-:-:S05]  /*00a0*/  @!P0 IADD3 R2, P1, PT, R3, R4, RZ ;  /* 0x0000000403028210 */ /* 0x002fca0007f3e0ff */
[----:B------:R-:W-:Y:S02]  /*00b0*/  @!P0 IMAD.X R3, RZ, RZ, R5, P1 ;  /* 0x000000ffff038224 */ /* 0x000fe400008e0605 */
[----:B------:R-:W-:-:S06]  /*00c0*/  IMAD.MOV.U32 R5, RZ, RZ, RZ ;  /* 0x000000ffff057224 */ /* 0x000fcc00078e00ff */
[----:B0-----:R-:W2:Y:S01]  /*00d0*/  @!P0 LDG.E.S8 R5, desc[UR6][R2.64] ;  /* 0x0000000602058981 */ /* 0x001ea2000c1e1300 */
[----:B------:R-:W-:-:S03]  /*00e0*/  ISETP.GT.U32.AND P1, PT, R0, 0x1f, PT ;  /* 0x0000001f0000780c */ /* 0x000fc60003f24070 */
[----:B--2---:R-:W0:Y:S02]  /*00f0*/  SHFL.BFLY PT, R4, R5, 0x1, 0x1f ;  /* 0x0c201f0005047f89 */ /* 0x004e2400000e0000 */
[----:B0-----:R-:W-:-:S05]  /*0100*/  IMAD.IADD R13, R4, 0x1, R5 ;  /* 0x00000001040d7824 */ /* 0x001fca00078e0205 */
[----:B------:R-:W0:Y:S02]  /*0110*/  SHFL.BFLY PT, R4, R13, 0x2, 0x1f ;  /* 0x0c401f000d047f89 */ /* 0x000e2400000e0000 */
[----:B0-----:R-:W-:-:S05]  /*0120*/  IMAD.IADD R11, R4, 0x1, R13 ;  /* 0x00000001040b7824 */ /* 0x001fca00078e020d */
[----:B------:R-:W0:Y:S02]  /*0130*/  SHFL.BFLY PT, R4, R11, 0x4, 0x1f ;  /* 0x0c801f000b047f89 */ /* 0x000e2400000e0000 */
[----:B0-----:R-:W-:Y:S01]  /*0140*/  IMAD.IADD R9, R4, 0x1, R11 ;  /* 0x0000000104097824 */ /* 0x001fe200078e020b */
[----:B------:R-:W-:-:S04]  /*0150*/  LOP3.LUT R4, R0, 0x1f, RZ, 0xc0, !PT ;  /* 0x0000001f00047812 */ /* 0x000fc800078ec0ff */
[----:B------:R-:W0:Y:S01]  /*0160*/  SHFL.BFLY PT, R6, R9, 0x8, 0x1f ;  /* 0x0d001f0009067f89 */ /* 0x000e2200000e0000 */
[----:B------:R-:W-:-:S13]  /*0170*/  ISETP.NE.AND P0, PT, R4, RZ, PT ;  /* 0x000000ff0400720c */ /* 0x000fda0003f05270 */
[----:B------:R-:W1:Y:S01]  /*0180*/  @!P0 S2R R8, SR_CgaCtaId ;  /* 0x0000000000088919 */ /* 0x000e620000008800 */
[----:B------:R-:W-:Y:S01]  /*0190*/  @!P0 MOV R3, 0x400 ;  /* 0x0000040000038802 */ /* 0x000fe20000000f00 */
[----:B0-----:R-:W-:-:S05]  /*01a0*/  IMAD.IADD R7, R6, 0x1, R9 ;  /* 0x0000000106077824 */ /* 0x001fca00078e0209 */
[----:B------:R-:W0:Y:S01]  /*01b0*/  SHFL.BFLY PT, R2, R7, 0x10, 0x1f ;  /* 0x0e001f0007027f89 */ /* 0x000e2200000e0000 */
[----:B-1----:R-:W-:-:S04]  /*01c0*/  @!P0 LEA R3, R8, R3, 0x18 ;  /* 0x0000000308038211 */ /* 0x002fc800078ec0ff */
[----:B------:R-:W-:Y:S01]  /*01d0*/  @!P0 LEA.HI R3, R0, R3, RZ, 0x1b ;  /* 0x0000000300038211 */ /* 0x000fe200078fd8ff */
[----:B0-----:R-:W-:-:S05]  /*01e0*/  IMAD.IADD R2, R2, 0x1, R7 ;  /* 0x0000000102027824 */ /* 0x001fca00078e0207 */
[----:B------:R0:W-:Y:S01]  /*01f0*/  @!P0 STS.U8 [R3], R2 ;  /* 0x0000000203008388 */ /* 0x0001e20000000000 */
[----:B------:R-:W-:Y:S06]  /*0200*/  BAR.SYNC.DEFER_BLOCKING 0x0 ;  /* 0x0000000000007b1d */ /* 0x000fec0000010000 */
[----:B------:R-:W-:Y:S05]  /*0210*/  @P1 EXIT ;  /* 0x000000000000194d */ /* 0x000fea0003800000 */
[----:B------:R-:W1:Y:S01]  /*0220*/  S2UR UR5, SR_CgaCtaId ;  /* 0x00000000000579c3 */ /* 0x000e620000008800 */
[----:B------:R-:W-:Y:S02]  /*0230*/  UMOV UR4, 0x400 ;  /* 0x0000040000047882 */ /* 0x000fe40000000000 */
[----:B-1----:R-:W-:-:S09]  /*0240*/  ULEA UR4, UR5, UR4, 0x18 ;  /* 0x0000000405047291 */ /* 0x002fd2000f8ec0ff */
[----:B------:R-:W0:Y:S04]  /*0250*/  LDS.U8 R4, [R4+UR4] ;  /* 0x0000000404047984 */ /* 0x000e280008000000 */
[----:B0-----:R-:W0:Y:S02]  /*0260*/  SHFL.BFLY PT, R3, R4, 0x1, 0x1f ;  /* 0x0c201f0004037f89 */ /* 0x001e2400000e0000 */
[----:B0-----:R-:W-:-:S05]  /*0270*/  IADD3 R10, P0, PT, R4, R3, RZ ;  /* 0x00000003040a7210 */ /* 0x001fca0007f1e0ff */
[----:B------:R-:W-:Y:S01]  /*0280*/  IMAD.X R7, RZ, RZ, RZ, P0 ;  /* 0x000000ffff077224 */ /* 0x000fe200000e06ff */
[----:B------:R-:W0:Y:S04]  /*0290*/  SHFL.BFLY PT, R3, R10, 0x2, 0x1f ;  /* 0x0c401f000a037f89 */ /* 0x000e2800000e0000 */
[----:B------:R-:W1:Y:S01]  /*02a0*/  SHFL.BFLY PT, R2, R7, 0x2, 0x1f ;  /* 0x0c401f0007027f89 */ /* 0x000e6200000e0000 */
[----:B0-----:R-:W-:-:S05]  /*02b0*/  IADD3 R8, P0, PT, R3, R10, RZ ;  /* 0x0000000a03087210 */ /* 0x001fca0007f1e0ff */
[----:B-1----:R-:W-:Y:S01]  /*02c0*/  IMAD.X R11, R2, 0x1, R7, P0 ;  /* 0x00000001020b7824 */ /* 0x002fe200000e0607 */
[----:B------:R-:W0:Y:S04]  /*02d0*/  SHFL.BFLY PT, R3, R8, 0x4, 0x1f ;  /* 0x0c801f0008037f89 */ /* 0x000e2800000e0000 */
[----:B------:R-:W1:Y:S01]  /*02e0*/  SHFL.BFLY PT, R2, R11, 0x4, 0x1f ;  /* 0x0c801f000b027f89 */ /* 0x000e6200000e0000 */
[----:B0-----:R-:W-:-:S05]  /*02f0*/  IADD3 R6, P0, PT, R3, R8, RZ ;  /* 0x0000000803067210 */ /* 0x001fca0007f1e0ff */
[----:B-1----:R-:W-:Y:S01]  /*0300*/  IMAD.X R9, R2, 0x1, R11, P0 ;  /* 0x0000000102097824 */ /* 0x002fe200000e060b */
[----:B------:R-:W0:Y:S01]  /*0310*/  SHFL.BFLY PT, R3, R6, 0x8, 0x1f ;  /* 0x0d001f0006037f89 */ /* 0x000e2200000e0000 */
[----:B------:R-:W-:-:S03]  /*0320*/  ISETP.NE.AND P0, PT, R0, RZ, PT ;  /* 0x000000ff0000720c */ /* 0x000fc60003f05270 */
[----:B------:R-:W1:Y:S01]  /*0330*/  SHFL.BFLY PT, R2, R9, 0x8, 0x1f ;  /* 0x0d001f0009027f89 */ /* 0x000e6200000e0000 */
[----:B0-----:R-:W-:-:S05]  /*0340*/  IADD3 R5, P1, PT, R3, R6, RZ ;  /* 0x0000000603057210 */ /* 0x001fca0007f3e0ff */
[----:B-1----:R-:W-:Y:S01]  /*0350*/  IMAD.X R7, R2, 0x1, R9, P1 ;  /* 0x0000000102077824 */ /* 0x002fe200008e0609 */
[----:B------:R0:W1:Y:S04]  /*0360*/  SHFL.BFLY PT, R4, R5, 0x10, 0x1f ;  /* 0x0e001f0005047f89 */ /* 0x00006800000e0000 */
[----:B------:R0:W2:Y:S01]  /*0370*/  SHFL.BFLY PT, R0, R7, 0x10, 0x1f ;  /* 0x0e001f0007007f89 */ /* 0x0000a200000e0000 */
[----:B------:R-:W-:Y:S05]  /*0380*/  @P0 EXIT ;  /* 0x000000000000094d */ /* 0x000fea0003800000 */
[----:B------:R-:W3:Y:S01]  /*0390*/  LDC.64 R2, c[0x0][0x390] ;  /* 0x0000e400ff027b82 */ /* 0x000ee20000000a00 */
[----:B-1----:R-:W-:-:S05]  /*03a0*/  IADD3 R4, P0, PT, R4, R5, RZ ;  /* 0x0000000504047210 */ /* 0x002fca0007f1e0ff */
[----:B0-2---:R-:W-:-:S05]  /*03b0*/  IMAD.X R5, R0, 0x1, R7, P0 ;  /* 0x0000000100057824 */ /* 0x005fca00000e0607 */
[----:B---3--:R-:W-:Y:S01]  /*03c0*/  REDG.E.ADD.64.STRONG.GPU desc[UR6][R2.64], R4 ;  /* 0x000000040200798e */ /* 0x008fe2000c12e506 */
[----:B------:R-:W-:Y:S05]  /*03d0*/  EXIT ;  /* 0x000000000000794d */ /* 0x000fea0003800000 */
.L_x_0:
[----:B------:R-:W-:-:S00]  /*03e0*/  BRA `(.L_x_0) ;  /* 0xfffffffc00fc7947 */ /* 0x000fc0000383ffff */
[----:B------:R-:W-:-:S00]  /*03f0*/  NOP ;  /* 0x0000000000007918 */ /* 0x000fc00000000000 */
        /* <DEDUP_REMOVED lines=8> */
.L_x_3:


//--------------------- .text._Z12__sievePrimePbm --------------------------
	.section	.text._Z12__sievePrimePbm,"ax",@progbits
	.align	128
        .global         _Z12__sievePrimePbm
        .type           _Z12__sievePrimePbm,@function
        .size           _Z12__sievePrimePbm,(.L_x_4 - _Z12__sievePrimePbm)
        .other          _Z12__sievePrimePbm,@"STO_CUDA_ENTRY STV_DEFAULT"
_Z12__sievePrimePbm:
.text._Z12__sievePrimePbm:
[----:B------:R-:W-:Y:S01]  /*0000*/  LDC R1, c[0x0][0x37c] ;  /* 0x0000df00ff017b82 */ /* 0x000fe20000000800 */
[----:B------:R-:W0:Y:S07]  /*0010*/  S2R R11, SR_TID.X ;  /* 0x00000000000b7919 */ /* 0x000e2e0000002100 */
[----:B------:R-:W0:Y:S01]  /*0020*/  S2UR UR6, SR_CTAID.X ;  /* 0x00000000000679c3 */ /* 0x000e220000002500 */
[----:B------:R-:W1:Y:S07]  /*0030*/  LDCU.64 UR4, c[0x0][0x388] ;  /* 0x00007100ff0477ac */ /* 0x000e6e0008000a00 */
[----:B------:R-:W0:Y:S01]  /*0040*/  LDC R0, c[0x0][0x360] ;  /* 0x0000d800ff007b82 */ /* 0x000e220000000800 */
[----:B-1----:R-:W-:-:S04]  /*0050*/  ULEA UR8, UP0, UR4, 0x2, 0x1 ;  /* 0x0000000204087891 */ /* 0x002fc8000f8008ff */
[----:B------:R-:W-:Y:S01]  /*0060*/  ULEA.HI.X UR4, UR4, URZ, UR5, 0x1, UP0 ;  /* 0x000000ff04047291 */ /* 0x000fe200080f0c05 */
[----:B0-----:R-:W-:-:S05]  /*0070*/  IMAD R11, R0, UR6, R11 ;  /* 0x00000006000b7c24 */ /* 0x001fca000f8e020b */
[----:B------:R-:W-:-:S05]  /*0080*/  LEA R11, R11, 0x3, 0x1 ;  /* 0x000000030b0b7811 */ /* 0x000fca00078e08ff */
[----:B------:R-:W-:-:S03]  /*0090*/  IMAD.WIDE.U32 R12, R11, R11, RZ ;  /* 0x0000000b0b0c7225 */ /* 0x000fc600078e00ff */
[----:B------:R-:W-:-:S04]  /*00a0*/  ISETP.GT.U32.AND P0, PT, R12, UR8, PT ;  /* 0x000000080c007c0c */ /* 0x000fc8000bf04070 */
[----:B------:R-:W-:-:S13]  /*00b0*/  ISETP.GT.U32.AND.EX P0, PT, R13, UR4, PT, P0 ;  /* 0x000000040d007c0c */ /* 0x000fda000bf04100 */
[----:B------:R-:W-:Y:S05]  /*00c0*/  @P0 EXIT ;  /* 0x000000000000094d */ /* 0x000fea0003800000 */
[----:B------:R-:W-:Y:S01]  /*00d0*/  IMAD.MOV.U32 R0, RZ, RZ, R12 ;  /* 0x000000ffff007224 */ /* 0x000fe200078e000c */
[----:B------:R-:W0:Y:S01]  /*00e0*/  LDCU.64 UR6, c[0x0][0x358] ;  /* 0x00006b00ff0677ac */ /* 0x000e220008000a00 */
[----:B------:R-:W1:Y:S05]  /*00f0*/  LDCU.64 UR10, c[0x0][0x380] ;  /* 0x00007000ff0a77ac */ /* 0x000e6a0008000a00 */
.L_x_1:
[----:B------:R-:W-:-:S04]  /*0100*/  IADD3 R2, P0, PT, R0, -0x3, RZ ;  /* 0xfffffffd00027810 */ /* 0x000fc80007f1e0ff */
[----:B------:R-:W-:-:S03]  /*0110*/  IADD3.X R3, PT, PT, R13, -0x1, RZ, P0, !PT ;  /* 0xffffffff0d037810 */ /* 0x000fc600007fe4ff */
[----:B------:R-:W-:-:S04]  /*0120*/  IMAD.WIDE.U32 R4, R11, 0x2, R2 ;  /* 0x000000020b047825 */ /* 0x000fc800078e0002 */
[C---:B------:R-:W-:Y:S01]  /*0130*/  IMAD.WIDE.U32 R14, R11.reuse, 0x4, R2 ;  /* 0x000000040b0e7825 */ /* 0x040fe200078e0002 */
[--C-:B------:R-:W-:Y:S02]  /*0140*/  SHF.R.U64 R18, R4, 0x1, R5.reuse ;  /* 0x0000000104127819 */ /* 0x100fe40000001205 */
[----:B------:R-:W-:Y:S01]  /*0150*/  SHF.R.U32.HI R9, RZ, 0x1, R5 ;  /* 0x00000001ff097819 */ /* 0x000fe20000011605 */
[C---:B------:R-:W-:Y:S01]  /*0160*/  IMAD.WIDE.U32 R6, R11.reuse, 0x8, R2 ;  /* 0x000000080b067825 */ /* 0x040fe200078e0002 */
[----:B------:R-:W-:Y:S02]  /*0170*/  SHF.R.U64 R2, R2, 0x1, R3 ;  /* 0x0000000102027819 */ /* 0x000fe40000001203 */
[--C-:B------:R-:W-:Y:S01]  /*0180*/  SHF.R.U64 R8, R14, 0x1, R15.reuse ;  /* 0x000000010e087819 */ /* 0x100fe2000000120f */
[----:B------:R-:W-:Y:S01]  /*0190*/  IMAD.WIDE.U32 R4, R11, 0x2, R14 ;  /* 0x000000020b047825 */ /* 0x000fe200078e000e */
[----:B------:R-:W-:Y:S02]  /*01a0*/  SHF.R.U32.HI R12, RZ, 0x1, R15 ;  /* 0x00000001ff0c7819 */ /* 0x000fe4000001160f */
[----:B------:R-:W-:-:S02]  /*01b0*/  SHF.R.U32.HI R3, RZ, 0x1, R3 ;  /* 0x00000001ff037819 */ /* 0x000fc40000011603 */
[--C-:B------:R-:W-:Y:S02]  /*01c0*/  SHF.R.U64 R14, R4, 0x1, R5.reuse ;  /* 0x00000001040e7819 */ /* 0x100fe40000001205 */
[----:B------:R-:W-:Y:S01]  /*01d0*/  SHF.R.U32.HI R10, RZ, 0x1, R5 ;  /* 0x00000001ff0a7819 */ /* 0x000fe20000011605 */
[C-C-:B------:R-:W-:Y:S01]  /*01e0*/  IMAD.WIDE.U32 R4, R11.reuse, 0x2, R6.reuse ;  /* 0x000000020b047825 */ /* 0x140fe200078e0006 */
[----:B-1----:R-:W-:Y:S02]  /*01f0*/  IADD3 R2, P0, PT, R2, UR10, RZ ;  /* 0x0000000a02027c10 */ /* 0x002fe4000ff1e0ff */
[--C-:B------:R-:W-:Y:S02]  /*0200*/  SHF.R.U64 R15, R6, 0x1, R7.reuse ;  /* 0x00000001060f7819 */ /* 0x100fe40000001207 */
[--C-:B------:R-:W-:Y:S01]  /*0210*/  SHF.R.U32.HI R19, RZ, 0x1, R7.reuse ;  /* 0x00000001ff137819 */ /* 0x100fe20000011607 */
[----:B------:R-:W-:Y:S01]  /*0220*/  IMAD.WIDE.U32 R6, R11, 0x4, R6 ;  /* 0x000000040b067825 */ /* 0x000fe200078e0006 */
[----:B------:R-:W-:-:S02]  /*0230*/  SHF.R.U64 R16, R4, 0x1, R5 ;  /* 0x0000000104107819 */ /* 0x000fc40000001205 */
[----:B------:R-:W-:Y:S02]  /*0240*/  IADD3.X R3, PT, PT, R3, UR11, RZ, P0, !PT ;  /* 0x0000000b03037c10 */ /* 0x000fe400087fe4ff */
[----:B------:R-:W-:Y:S02]  /*0250*/  IADD3 R4, P0, PT, R18, UR10, RZ ;  /* 0x0000000a12047c10 */ /* 0x000fe4000ff1e0ff */
[--C-:B------:R-:W-:Y:S01]  /*0260*/  SHF.R.U64 R18, R6, 0x1, R7.reuse ;  /* 0x0000000106127819 */ /* 0x100fe20000001207 */
[----:B0-----:R0:W-:Y:S01]  /*0270*/  STG.E.U8 desc[UR6][R2.64], RZ ;  /* 0x000000ff02007986 */ /* 0x0011e2000c101106 */
[--C-:B------:R-:W-:Y:S01]  /*0280*/  SHF.R.U32.HI R20, RZ, 0x1, R7.reuse ;  /* 0x00000001ff147819 */ /* 0x100fe20000011607 */
[----:B------:R-:W-:Y:S01]  /*0290*/  IMAD.WIDE.U32 R6, R11, 0x2, R6 ;  /* 0x000000020b067825 */ /* 0x000fe200078e0006 */
[----:B------:R-:W-:Y:S02]  /*02a0*/  IADD3 R8, P1, PT, R8, UR10, RZ ;  /* 0x0000000a08087c10 */ /* 0x000fe4000ff3e0ff */
[----:B------:R-:W-:-:S02]  /*02b0*/  SHF.R.U32.HI R17, RZ, 0x1, R5 ;  /* 0x00000001ff117819 */ /* 0x000fc40000011605 */
[----:B------:R-:W-:Y:S02]  /*02c0*/  IADD3.X R5, PT, PT, R9, UR11, RZ, P0, !PT ;  /* 0x0000000b09057c10 */ /* 0x000fe400087fe4ff */
[----:B------:R-:W-:Y:S02]  /*02d0*/  SHF.R.U64 R21, R6, 0x1, R7 ;  /* 0x0000000106157819 */ /* 0x000fe40000001207 */
[----:B------:R-:W-:Y:S01]  /*02e0*/  IADD3.X R9, PT, PT, R12, UR11, RZ, P1, !PT ;  /* 0x0000000b0c097c10 */ /* 0x000fe20008ffe4ff */
[----:B------:R-:W-:Y:S01]  /*02f0*/  IMAD.MOV.U32 R12, RZ, RZ, R0 ;  /* 0x000000ffff0c7224 */ /* 0x000fe200078e0000 */
[----:B------:R-:W-:Y:S01]  /*0300*/  IADD3 R14, P0, PT, R14, UR10, RZ ;  /* 0x0000000a0e0e7c10 */ /* 0x000fe2000ff1e0ff */
[----:B------:R2:W-:Y:S01]  /*0310*/  STG.E.U8 desc[UR6][R4.64], RZ ;  /* 0x000000ff04007986 */ /* 0x0005e2000c101106 */
[----:B------:R-:W-:Y:S01]  /*0320*/  IADD3 R6, P1, PT, R15, UR10, RZ ;  /* 0x0000000a0f067c10 */ /* 0x000fe2000ff3e0ff */
[----:B------:R-:W-:Y:S01]  /*0330*/  IMAD.WIDE.U32 R12, R11, 0x10, R12 ;  /* 0x000000100b0c7825 */ /* 0x000fe200078e000c */
[----:B------:R-:W-:Y:S01]  /*0340*/  SHF.R.U32.HI R22, RZ, 0x1, R7 ;  /* 0x00000001ff167819 */ /* 0x000fe20000011607 */
[----:B------:R2:W-:Y:S01]  /*0350*/  STG.E.U8 desc[UR6][R8.64], RZ ;  /* 0x000000ff08007986 */ /* 0x0005e2000c101106 */
[----:B------:R-:W-:Y:S01]  /*0360*/  IADD3.X R15, PT, PT, R10, UR11, RZ, P0, !PT ;  /* 0x0000000b0a0f7c10 */ /* 0x000fe200087fe4ff */
[----:B------:R-:W-:Y:S01]  /*0370*/  IMAD.MOV.U32 R0, RZ, RZ, R12 ;  /* 0x000000ffff007224 */ /* 0x000fe200078e000c */
[----:B------:R-:W-:-:S02]  /*0380*/  IADD3.X R7, PT, PT, R19, UR11, RZ, P1, !PT ;  /* 0x0000000b13077c10 */ /* 0x000fc40008ffe4ff */
[----:B------:R-:W-:Y:S01]  /*0390*/  IADD3 R16, P0, PT, R16, UR10, RZ ;  /* 0x0000000a10107c10 */ /* 0x000fe2000ff1e0ff */
[----:B------:R2:W-:Y:S01]  /*03a0*/  STG.E.U8 desc[UR6][R14.64], RZ ;  /* 0x000000ff0e007986 */ /* 0x0005e2000c101106 */
[----:B------:R-:W-:Y:S02]  /*03b0*/  IADD3 R18, P1, PT, R18, UR10, RZ ;  /* 0x0000000a12127c10 */ /* 0x000fe4000ff3e0ff */
[----:B0-----:R-:W-:Y:S01]  /*03c0*/  IADD3 R2, P2, PT, R21, UR10, RZ ;  /* 0x0000000a15027c10 */ /* 0x001fe2000ff5e0ff */
[----:B------:R2:W-:Y:S01]  /*03d0*/  STG.E.U8 desc[UR6][R6.64], RZ ;  /* 0x000000ff06007986 */ /* 0x0005e2000c101106 */
[----:B------:R-:W-:Y:S02]  /*03e0*/  IADD3.X R17, PT, PT, R17, UR11, RZ, P0, !PT ;  /* 0x0000000b11117c10 */ /* 0x000fe400087fe4ff */
[----:B------:R-:W-:Y:S02]  /*03f0*/  IADD3.X R19, PT, PT, R20, UR11, RZ, P1, !PT ;  /* 0x0000000b14137c10 */ /* 0x000fe40008ffe4ff */
[----:B------:R-:W-:Y:S01]  /*0400*/  IADD3.X R3, PT, PT, R22, UR11, RZ, P2, !PT ;  /* 0x0000000b16037c10 */ /* 0x000fe200097fe4ff */
[----:B------:R2:W-:Y:S01]  /*0410*/  STG.E.U8 desc[UR6][R16.64], RZ ;  /* 0x000000ff10007986 */ /* 0x0005e2000c101106 */
[----:B------:R-:W-:-:S03]  /*0420*/  ISETP.GT.U32.AND P0, PT, R12, UR8, PT ;  /* 0x000000080c007c0c */ /* 0x000fc6000bf04070 */
[----:B------:R2:W-:Y:S01]  /*0430*/  STG.E.U8 desc[UR6][R18.64], RZ ;  /* 0x000000ff12007986 */ /* 0x0005e2000c101106 */
[----:B------:R-:W-:-:S03]  /*0440*/  ISETP.GT.U32.AND.EX P0, PT, R13, UR4, PT, P0 ;  /* 0x000000040d007c0c */ /* 0x000fc6000bf04100 */
[----:B------:R2:W-:Y:S10]  /*0450*/  STG.E.U8 desc[UR6][R2.64], RZ ;  /* 0x000000ff02007986 */ /* 0x0005f4000c101106 */
[----:B--2---:R-:W-:Y:S05]  /*0460*/  @!P0 BRA `(.L_x_1) ;  /* 0xfffffffc00248947 */ /* 0x004fea000383ffff */
[----:B------:R-:W-:Y:S05]  /*0470*/  EXIT ;  /* 0x000000000000794d */ /* 0x000fea0003800000 */
.L_x_2:
        /* <DEDUP_REMOVED lines=16> */
.L_x_4:


//--------------------- .nv.shared._Z13__parallelSumPbmPy --------------------------
	.section	.nv.shared._Z13__parallelSumPbmPy,"aw",@nobits
	.sectionflags	@""
.nv.shared._Z13__parallelSumPbmPy:
	.zero		1056


//--------------------- .nv.shared.reserved.0     --------------------------
	.section	.nv.shared.reserved.0,"aw",@nobits
	.weak		__nv_reservedSMEM_offset_0_alias
	.size		__nv_reservedSMEM_offset_0_alias, 0, 64
	.other		__nv_reservedSMEM_offset_0_alias,@"STO_CUDA_RESERVED_SHARED STV_DEFAULT"
__nv_reservedSMEM_offset_0_alias:
	.zero		0
	.zero		64


//--------------------- .nv.constant0._Z13__parallelSumPbmPy --------------------------
	.section	.nv.constant0._Z13__parallelSumPbmPy,"a",@progbits
	.sectionflags	@""
	.align	4
.nv.constant0._Z13__parallelSumPbmPy:
	.zero		920


//--------------------- .nv.constant0._Z12__sievePrimePbm --------------------------
	.section	.nv.constant0._Z12__sievePrimePbm,"a",@progbits
	.sectionflags	@""
	.align	4
.nv.constant0._Z12__sievePrimePbm:
	.zero		912


//--------------------- SYMBOLS --------------------------

	.type		.nv.reservedSmem.offset0,@object
	.size		.nv.reservedSmem.offset0,0x4
	.type		.nv.reservedSmem.cap,@object
	.size		.nv.reservedSmem.cap,0x4
